	.headerflags	@"EF_CUDA_TEXMODE_UNIFIED EF_CUDA_64BIT_ADDRESS EF_CUDA_ACCELERATORS EF_CUDA_SM90 EF_CUDA_VIRTUAL_SM(EF_CUDA_SM90)"
	.elftype	@"ET_EXEC"


//--------------------- .nv.info                  --------------------------
	.section	.nv.info,"",@"SHT_CUDA_INFO"
	.align	4


	//----- nvinfo : EIATTR_REGCOUNT
	.align		4
        /*0000*/ 	.byte	0x04, 0x2f
        /*0002*/ 	.short	(.L_1 - .L_0)
	.align		4
.L_0:
        /*0004*/ 	.word	index@(triton_poi_fused_add_convolution_2)
        /*0008*/ 	.word	0x00000010


	//----- nvinfo : EIATTR_MIN_STACK_SIZE
	.align		4
.L_1:
        /*000c*/ 	.byte	0x04, 0x12
        /*000e*/ 	.short	(.L_3 - .L_2)
	.align		4
.L_2:
        /*0010*/ 	.word	index@(triton_poi_fused_add_convolution_2)
        /*0014*/ 	.word	0x00000000


	//----- nvinfo : EIATTR_FRAME_SIZE
	.align		4
.L_3:
        /*0018*/ 	.byte	0x04, 0x11
        /*001a*/ 	.short	(.L_5 - .L_4)
	.align		4
.L_4:
        /*001c*/ 	.word	index@(triton_poi_fused_add_convolution_2)
        /*0020*/ 	.word	0x00000000


	//----- nvinfo : EIATTR_MIN_STACK_SIZE
	.align		4
.L_5:
        /*0024*/ 	.byte	0x04, 0x12
        /*0026*/ 	.short	(.L_7 - .L_6)
	.align		4
.L_6:
        /*0028*/ 	.word	index@(triton_poi_fused_add_convolution_2)
        /*002c*/ 	.word	0x00000000
.L_7:


//--------------------- .nv.info.triton_poi_fused_add_convolution_2 --------------------------
	.section	.nv.info.triton_poi_fused_add_convolution_2,"",@"SHT_CUDA_INFO"
	.sectionflags	@""
	.align	4


	//----- nvinfo : EIATTR_CUDA_API_VERSION
	.align		4
        /*0000*/ 	.byte	0x04, 0x37
        /*0002*/ 	.short	(.L_9 - .L_8)
.L_8:
        /*0004*/ 	.word	0x0000007c


	//----- nvinfo : EIATTR_KPARAM_INFO
	.align		4
.L_9:
        /*0008*/ 	.byte	0x04, 0x17
        /*000a*/ 	.short	(.L_11 - .L_10)
.L_10:
        /*000c*/ 	.word	0x00000000
        /*0010*/ 	.short	0x0003
        /*0012*/ 	.short	0x0018
        /*0014*/ 	.byte	0x00, 0xf0, 0x11, 0x00


	//----- nvinfo : EIATTR_KPARAM_INFO
	.align		4
.L_11:
        /*0018*/ 	.byte	0x04, 0x17
        /*001a*/ 	.short	(.L_13 - .L_12)
.L_12:
        /*001c*/ 	.word	0x00000000
        /*0020*/ 	.short	0x0002
        /*0022*/ 	.short	0x0010
        /*0024*/ 	.byte	0x00, 0xf4, 0x21, 0x00


	//----- nvinfo : EIATTR_KPARAM_INFO
	.align		4
.L_13:
        /*0028*/ 	.byte	0x04, 0x17
        /*002a*/ 	.short	(.L_15 - .L_14)
.L_14:
        /*002c*/ 	.word	0x00000000
        /*0030*/ 	.short	0x0001
        /*0032*/ 	.short	0x0008
        /*0034*/ 	.byte	0x00, 0xf4, 0x21, 0x00


	//----- nvinfo : EIATTR_KPARAM_INFO
	.align		4
.L_15:
        /*0038*/ 	.byte	0x04, 0x17
        /*003a*/ 	.short	(.L_17 - .L_16)
.L_16:
        /*003c*/ 	.word	0x00000000
        /*0040*/ 	.short	0x0000
        /*0042*/ 	.short	0x0000
        /*0044*/ 	.byte	0x00, 0xf4, 0x21, 0x00


	//----- nvinfo : EIATTR_SPARSE_MMA_MASK
	.align		4
.L_17:
        /*0048*/ 	.byte	0x03, 0x50
        /*004a*/ 	.short	0x0000


	//----- nvinfo : EIATTR_MAXREG_COUNT
	.align		4
        /*004c*/ 	.byte	0x03, 0x1b
        /*004e*/ 	.short	0x00ff


	//----- nvinfo : EIATTR_EXIT_INSTR_OFFSETS
	.align		4
        /*0050*/ 	.byte	0x04, 0x1c
        /*0052*/ 	.short	(.L_19 - .L_18)


	//   ....[0]....
.L_18:
        /*0054*/ 	.word	0x00000160


	//   ....[1]....
        /*0058*/ 	.word	0x00000180


	//----- nvinfo : EIATTR_REQNTID
	.align		4
.L_19:
        /*005c*/ 	.byte	0x04, 0x10
        /*005e*/ 	.short	(.L_21 - .L_20)
.L_20:
        /*0060*/ 	.word	0x00000020
        /*0064*/ 	.word	0x00000001
        /*0068*/ 	.word	0x00000001


	//----- nvinfo : EIATTR_CBANK_PARAM_SIZE
	.align		4
.L_21:
        /*006c*/ 	.byte	0x03, 0x19
        /*006e*/ 	.short	0x001c


	//----- nvinfo : EIATTR_PARAM_CBANK
	.align		4
        /*0070*/ 	.byte	0x04, 0x0a
        /*0072*/ 	.short	(.L_23 - .L_22)
	.align		4
.L_22:
        /*0074*/ 	.word	index@(.nv.constant0.triton_poi_fused_add_convolution_2)
        /*0078*/ 	.short	0x0210
        /*007a*/ 	.short	0x001c


	//----- nvinfo : EIATTR_SW_WAR
	.align		4
.L_23:
        /*007c*/ 	.byte	0x04, 0x36
        /*007e*/ 	.short	(.L_25 - .L_24)
.L_24:
        /*0080*/ 	.word	0x00000008
.L_25:


//--------------------- .nv.callgraph             --------------------------
	.section	.nv.callgraph,"",@"SHT_CUDA_CALLGRAPH"
	.align	4
	.sectionentsize	8
	.align		4
        /*0000*/ 	.word	0x00000000
	.align		4
        /*0004*/ 	.word	0xffffffff
	.align		4
        /*0008*/ 	.word	0x00000000
	.align		4
        /*000c*/ 	.word	0xfffffffe
	.align		4
        /*0010*/ 	.word	0x00000000
	.align		4
        /*0014*/ 	.word	0xfffffffd
	.align		4
        /*0018*/ 	.word	0x00000000
	.align		4
        /*001c*/ 	.word	0xfffffffc


//--------------------- .text.triton_poi_fused_add_convolution_2 --------------------------
	.section	.text.triton_poi_fused_add_convolution_2,"ax",@progbits
	.align	128
        .global         triton_poi_fused_add_convolution_2
        .type           triton_poi_fused_add_convolution_2,@function
        .size           triton_poi_fused_add_convolution_2,(.L_x_1 - triton_poi_fused_add_convolution_2)
        .other          triton_poi_fused_add_convolution_2,@"STO_CUDA_ENTRY STV_DEFAULT"
triton_poi_fused_add_convolution_2:
.text.triton_poi_fused_add_convolution_2:
[----:B------:R-:W0:Y:S02]  /*0000*/  LDC R1, c[0x0][0x28] ;  /* 0x00000a00ff017b82 */ /* 0x000e240000000800 */
[----:B------:R-:W1:Y:S01]  /*0010*/  S2R R0, SR_TID.X ;  /* 0x0000000000007919 */ /* 0x000e620000002100 */
[----:B------:R-:W2:Y:S01]  /*0020*/  LDC.64 R2, c[0x0][0x210] ;  /* 0x00008400ff027b82 */ /* 0x000ea20000000a00 */
[----:B------:R-:W-:Y:S01]  /*0030*/  CS2R R10, SRZ ;  /* 0x00000000000a7805 */ /* 0x000fe2000001ff00 */
[----:B------:R-:W-:Y:S01]  /*0040*/  ULDC.64 UR4, c[0x0][0x208] ;  /* 0x0000820000047ab9 */ /* 0x000fe20000000a00 */
[----:B------:R-:W3:Y:S05]  /*0050*/  S2R R9, SR_CTAID.X ;  /* 0x0000000000097919 */ /* 0x000eea0000002500 */
[----:B------:R-:W4:Y:S08]  /*0060*/  LDC.64 R6, c[0x0][0x220] ;  /* 0x00008800ff067b82 */ /* 0x000f300000000a00 */
[----:B------:R-:W5:Y:S01]  /*0070*/  LDC.64 R4, c[0x0][0x218] ;  /* 0x00008600ff047b82 */ /* 0x000f620000000a00 */
[----:B-1----:R-:W-:-:S04]  /*0080*/  SHF.L.U32 R0, R0, 0x1, RZ ;  /* 0x0000000100007819 */ /* 0x002fc800000006ff */
[----:B------:R-:W-:-:S04]  /*0090*/  LOP3.LUT R0, R0, 0x3e, RZ, 0xc0, !PT ;  /* 0x0000003e00007812 */ /* 0x000fc800078ec0ff */
[----:B---3--:R-:W-:Y:S01]  /*00a0*/  LEA R9, R9, R0, 0x6 ;  /* 0x0000000009097211 */ /* 0x008fe200078e30ff */
[----:B-----5:R-:W3:Y:S03]  /*00b0*/  LDG.E R4, desc[UR4][R4.64] ;  /* 0x0000000404047981 */ /* 0x020ee6000c1e1900 */
[C---:B------:R-:W-:Y:S01]  /*00c0*/  ISETP.GE.AND P0, PT, R9.reuse, 0x40, PT ;  /* 0x000000400900780c */ /* 0x040fe20003f06270 */
[----:B--2---:R-:W-:-:S04]  /*00d0*/  IMAD.WIDE R2, R9, 0x4, R2 ;  /* 0x0000000409027825 */ /* 0x004fc800078e0202 */
[----:B----4-:R-:W-:Y:S01]  /*00e0*/  IMAD.WIDE R6, R9, 0x4, R6 ;  /* 0x0000000409067825 */ /* 0x010fe200078e0206 */
[----:B------:R-:W-:-:S07]  /*00f0*/  CS2R R8, SRZ ;  /* 0x0000000000087805 */ /* 0x000fce000001ff00 */
[----:B------:R-:W3:Y:S04]  /*0100*/  @!P0 LDG.E.64 R10, desc[UR4][R2.64] ;  /* 0x00000004020a8981 */ /* 0x000ee8000c1e1b00 */
[----:B------:R-:W2:Y:S01]  /*0110*/  @!P0 LDG.E.64 R8, desc[UR4][R6.64] ;  /* 0x0000000406088981 */ /* 0x000ea2000c1e1b00 */
[C---:B---3--:R-:W-:Y:S01]  /*0120*/  FADD R13, R4.reuse, R10 ;  /* 0x0000000a040d7221 */ /* 0x048fe20000000000 */
[----:B------:R-:W-:-:S03]  /*0130*/  FADD R0, R4, R11 ;  /* 0x0000000b04007221 */ /* 0x000fc60000000000 */
[----:B--2---:R-:W-:Y:S01]  /*0140*/  FADD R8, R13, R8 ;  /* 0x000000080d087221 */ /* 0x004fe20000000000 */
[----:B------:R-:W-:Y:S01]  /*0150*/  FADD R9, R0, R9 ;  /* 0x0000000900097221 */ /* 0x000fe20000000000 */
[----:B------:R-:W-:Y:S06]  /*0160*/  @P0 EXIT ;  /* 0x000000000000094d */ /* 0x000fec0003800000 */
[----:B------:R-:W-:Y:S01]  /*0170*/  STG.E.64 desc[UR4][R2.64], R8 ;  /* 0x0000000802007986 */ /* 0x000fe2000c101b04 */
[----:B------:R-:W-:Y:S05]  /*0180*/  EXIT ;  /* 0x000000000000794d */ /* 0x000fea0003800000 */
.L_x_0:
[----:B------:R-:W-:-:S00]  /*0190*/  BRA `(.L_x_0) ;  /* 0xfffffffc00fc7947 */ /* 0x000fc0000383ffff */
[----:B------:R-:W-:-:S00]  /*01a0*/  NOP ;  /* 0x0000000000007918 */ /* 0x000fc00000000000 */
        /* <DEDUP_REMOVED lines=13> */
.L_x_1:


//--------------------- .nv.constant0.triton_poi_fused_add_convolution_2 --------------------------
	.section	.nv.constant0.triton_poi_fused_add_convolution_2,"a",@progbits
	.sectionflags	@""
	.align	4
.nv.constant0.triton_poi_fused_add_convolution_2:
	.zero		556
